//
// Generated by NVIDIA NVVM Compiler
//
// Compiler Build ID: CL-36424714
// Cuda compilation tools, release 13.0, V13.0.88
// Based on NVVM 20.0.0
//

.version 9.0
.target sm_100
.address_size 64

	// .globl	_Z9reduce_v0Py
// _ZZ9reduce_v0PyE4data has been demoted

.visible .entry _Z9reduce_v0Py(
	.param .u64 .ptr .align 1 _Z9reduce_v0Py_param_0
)
{
	.reg .pred 	%p<12>;
	.reg .b32 	%r<14>;
	.reg .b64 	%rd<37>;
	// demoted variable
	.shared .align 8 .b8 _ZZ9reduce_v0PyE4data[8192];
	ld.param.u64 	%rd2, [_Z9reduce_v0Py_param_0];
	cvta.to.global.u64 	%rd1, %rd2;
	mov.u32 	%r1, %tid.x;
	mul.wide.u32 	%rd3, %r1, 8;
	add.s64 	%rd4, %rd1, %rd3;
	ld.global.u64 	%rd5, [%rd4];
	shl.b32 	%r3, %r1, 3;
	mov.u32 	%r4, _ZZ9reduce_v0PyE4data;
	add.s32 	%r2, %r4, %r3;
	st.shared.u64 	[%r2], %rd5;
	bar.sync 	0;
	and.b32  	%r5, %r1, 1;
	setp.eq.b32 	%p1, %r5, 1;
	@%p1 bra 	$L__BB0_2;
	ld.shared.u64 	%rd6, [%r2+8];
	ld.shared.u64 	%rd7, [%r2];
	add.s64 	%rd8, %rd7, %rd6;
	st.shared.u64 	[%r2], %rd8;
$L__BB0_2:
	bar.sync 	0;
	and.b32  	%r6, %r1, 3;
	setp.ne.s32 	%p2, %r6, 0;
	@%p2 bra 	$L__BB0_4;
	ld.shared.u64 	%rd9, [%r2+16];
	ld.shared.u64 	%rd10, [%r2];
	add.s64 	%rd11, %rd10, %rd9;
	st.shared.u64 	[%r2], %rd11;
$L__BB0_4:
	bar.sync 	0;
	and.b32  	%r7, %r1, 7;
	setp.ne.s32 	%p3, %r7, 0;
	@%p3 bra 	$L__BB0_6;
	ld.shared.u64 	%rd12, [%r2+32];
	ld.shared.u64 	%rd13, [%r2];
	add.s64 	%rd14, %rd13, %rd12;
	st.shared.u64 	[%r2], %rd14;
$L__BB0_6:
	bar.sync 	0;
	and.b32  	%r8, %r1, 15;
	setp.ne.s32 	%p4, %r8, 0;
	@%p4 bra 	$L__BB0_8;
	ld.shared.u64 	%rd15, [%r2+64];
	ld.shared.u64 	%rd16, [%r2];
	add.s64 	%rd17, %rd16, %rd15;
	st.shared.u64 	[%r2], %rd17;
$L__BB0_8:
	bar.sync 	0;
	and.b32  	%r9, %r1, 31;
	setp.ne.s32 	%p5, %r9, 0;
	@%p5 bra 	$L__BB0_10;
	ld.shared.u64 	%rd18, [%r2+128];
	ld.shared.u64 	%rd19, [%r2];
	add.s64 	%rd20, %rd19, %rd18;
	st.shared.u64 	[%r2], %rd20;
$L__BB0_10:
	bar.sync 	0;
	and.b32  	%r10, %r1, 63;
	setp.ne.s32 	%p6, %r10, 0;
	@%p6 bra 	$L__BB0_12;
	ld.shared.u64 	%rd21, [%r2+256];
	ld.shared.u64 	%rd22, [%r2];
	add.s64 	%rd23, %rd22, %rd21;
	st.shared.u64 	[%r2], %rd23;
$L__BB0_12:
	bar.sync 	0;
	and.b32  	%r11, %r1, 127;
	setp.ne.s32 	%p7, %r11, 0;
	@%p7 bra 	$L__BB0_14;
	ld.shared.u64 	%rd24, [%r2+512];
	ld.shared.u64 	%rd25, [%r2];
	add.s64 	%rd26, %rd25, %rd24;
	st.shared.u64 	[%r2], %rd26;
$L__BB0_14:
	bar.sync 	0;
	and.b32  	%r12, %r1, 255;
	setp.ne.s32 	%p8, %r12, 0;
	@%p8 bra 	$L__BB0_16;
	ld.shared.u64 	%rd27, [%r2+1024];
	ld.shared.u64 	%rd28, [%r2];
	add.s64 	%rd29, %rd28, %rd27;
	st.shared.u64 	[%r2], %rd29;
$L__BB0_16:
	bar.sync 	0;
	and.b32  	%r13, %r1, 511;
	setp.ne.s32 	%p9, %r13, 0;
	@%p9 bra 	$L__BB0_18;
	ld.shared.u64 	%rd30, [%r2+2048];
	ld.shared.u64 	%rd31, [%r2];
	add.s64 	%rd32, %rd31, %rd30;
	st.shared.u64 	[%r2], %rd32;
$L__BB0_18:
	bar.sync 	0;
	setp.ne.s32 	%p10, %r1, 0;
	@%p10 bra 	$L__BB0_20;
	ld.shared.u64 	%rd33, [_ZZ9reduce_v0PyE4data+4096];
	ld.shared.u64 	%rd34, [%r2];
	add.s64 	%rd35, %rd34, %rd33;
	st.shared.u64 	[%r2], %rd35;
$L__BB0_20:
	setp.ne.s32 	%p11, %r1, 0;
	bar.sync 	0;
	@%p11 bra 	$L__BB0_22;
	ld.shared.u64 	%rd36, [_ZZ9reduce_v0PyE4data];
	st.global.u64 	[%rd1], %rd36;
$L__BB0_22:
	ret;

}


// ===== COMPILED SASS (sm_100) =====

	.target	sm_100

	.elftype	@"ET_EXEC"


//--------------------- .note.nv.tkinfo           --------------------------
	.section	.note.nv.tkinfo,"",@"SHT_NOTE"
	.sectionflags	@"SHF_NOTE_NV_TKINFO"
	.tkinfo
        /*0018*/ 	.word	0x00000002
        /*0030*/ 	.string	""
        /*0030*/ 	.string	"ptxas"
        /*0030*/ 	.string	"Cuda compilation tools, release 13.0, V13.0.88"
        /*0030*/ 	.string	"Build cuda_13.0.r13.0/compiler.36424714_0"
        /*0030*/ 	.string	"-arch sm_100 -m 64 "



//--------------------- .note.nv.cuinfo           --------------------------
	.section	.note.nv.cuinfo,"",@"SHT_NOTE"
	.sectionflags	@"SHF_NOTE_NV_CUINFO"
        /*0018*/ 	.short	0x0002
        /*001a*/ 	.short	0x0064
        /*001c*/ 	.short	0x0082
	.zero		2


//--------------------- .nv.info                  --------------------------
	.section	.nv.info,"",@"SHT_CUDA_INFO"
	.align	4


	//----- nvinfo : EIATTR_REGCOUNT
	.align		4
        /*0000*/ 	.byte	0x04, 0x2f
        /*0002*/ 	.short	(.L_1 - .L_0)
	.align		4
.L_0:
        /*0004*/ 	.word	index@(_Z9reduce_v0Py)
        /*0008*/ 	.word	0x0000000e


	//----- nvinfo : EIATTR_FRAME_SIZE
	.align		4
.L_1:
        /*000c*/ 	.byte	0x04, 0x11
        /*000e*/ 	.short	(.L_3 - .L_2)
	.align		4
.L_2:
        /*0010*/ 	.word	index@(_Z9reduce_v0Py)
        /*0014*/ 	.word	0x00000000


	//----- nvinfo : EIATTR_MIN_STACK_SIZE
	.align		4
.L_3:
        /*0018*/ 	.byte	0x04, 0x12
        /*001a*/ 	.short	(.L_5 - .L_4)
	.align		4
.L_4:
        /*001c*/ 	.word	index@(_Z9reduce_v0Py)
        /*0020*/ 	.word	0x00000000
.L_5:


//--------------------- .nv.compat                --------------------------
	.section	.nv.compat,"",@"SHT_CUDA_COMPAT_INFO"
	.align	4
        /*0000*/ 	.byte	0x02, 0x09, 0x00, 0x00, 0x02, 0x02, 0x01, 0x00, 0x02, 0x05, 0x05, 0x00, 0x03, 0x07, 0x01, 0x01
        /*0010*/ 	.byte	0x02, 0x03, 0x00, 0x00, 0x02, 0x06, 0x01, 0x00, 0x04, 0x0b, 0x08, 0x00, 0x09, 0x00, 0x00, 0x00
        /*0020*/ 	.byte	0x00, 0x00, 0x00, 0x00


//--------------------- .nv.info._Z9reduce_v0Py   --------------------------
	.section	.nv.info._Z9reduce_v0Py,"",@"SHT_CUDA_INFO"
	.sectionflags	@""
	.align	4


	//----- nvinfo : EIATTR_CUDA_API_VERSION
	.align		4
        /*0000*/ 	.byte	0x04, 0x37
        /*0002*/ 	.short	(.L_7 - .L_6)
.L_6:
        /*0004*/ 	.word	0x00000082


	//----- nvinfo : EIATTR_KPARAM_INFO
	.align		4
.L_7:
        /*0008*/ 	.byte	0x04, 0x17
        /*000a*/ 	.short	(.L_9 - .L_8)
.L_8:
        /*000c*/ 	.word	0x00000000
        /*0010*/ 	.short	0x0000
        /*0012*/ 	.short	0x0000
        /*0014*/ 	.byte	0x00, 0xf5, 0x21, 0x00


	//----- nvinfo : EIATTR_SPARSE_MMA_MASK
	.align		4
.L_9:
        /*0018*/ 	.byte	0x03, 0x50
        /*001a*/ 	.short	0x0000


	//----- nvinfo : EIATTR_MAXREG_COUNT
	.align		4
        /*001c*/ 	.byte	0x03, 0x1b
        /*001e*/ 	.short	0x00ff


	//----- nvinfo : EIATTR_NUM_BARRIERS
	.align		4
        /*0020*/ 	.byte	0x02, 0x4c
        /*0022*/ 	.byte	0x01
	.zero		1


	//----- nvinfo : EIATTR_MERCURY_ISA_VERSION
	.align		4
        /*0024*/ 	.byte	0x03, 0x5f
        /*0026*/ 	.short	0x0101


	//----- nvinfo : EIATTR_VRC_CTA_INIT_COUNT
	.align		4
        /*0028*/ 	.byte	0x02, 0x4a
	.zero		1
	.zero		1


	//----- nvinfo : EIATTR_EXIT_INSTR_OFFSETS
	.align		4
        /*002c*/ 	.byte	0x04, 0x1c
        /*002e*/ 	.short	(.L_11 - .L_10)


	//   ....[0]....
.L_10:
        /*0030*/ 	.word	0x00000530


	//   ....[1]....
        /*0034*/ 	.word	0x00000570


	//----- nvinfo : EIATTR_CBANK_PARAM_SIZE
	.align		4
.L_11:
        /*0038*/ 	.byte	0x03, 0x19
        /*003a*/ 	.short	0x0008


	//----- nvinfo : EIATTR_PARAM_CBANK
	.align		4
        /*003c*/ 	.byte	0x04, 0x0a
        /*003e*/ 	.short	(.L_13 - .L_12)
	.align		4
.L_12:
        /*0040*/ 	.word	index@(.nv.constant0._Z9reduce_v0Py)
        /*0044*/ 	.short	0x0380
        /*0046*/ 	.short	0x0008


	//----- nvinfo : EIATTR_SW_WAR
	.align		4
.L_13:
        /*0048*/ 	.byte	0x04, 0x36
        /*004a*/ 	.short	(.L_15 - .L_14)
.L_14:
        /*004c*/ 	.word	0x00000008
.L_15:


//--------------------- .nv.callgraph             --------------------------
	.section	.nv.callgraph,"",@"SHT_CUDA_CALLGRAPH"
	.align	4
	.sectionentsize	8
	.align		4
        /*0000*/ 	.word	0x00000000
	.align		4
        /*0004*/ 	.word	0xffffffff
	.align		4
        /*0008*/ 	.word	0x00000000
	.align		4
        /*000c*/ 	.word	0xfffffffe
	.align		4
        /*0010*/ 	.word	0x00000000
	.align		4
        /*0014*/ 	.word	0xfffffffd
	.align		4
        /*0018*/ 	.word	0x00000000
	.align		4
        /*001c*/ 	.word	0xfffffffc


//--------------------- .text._Z9reduce_v0Py      --------------------------
	.section	.text._Z9reduce_v0Py,"ax",@progbits
	.align	128
        .global         _Z9reduce_v0Py
        .type           _Z9reduce_v0Py,@function
        .size           _Z9reduce_v0Py,(.L_x_1 - _Z9reduce_v0Py)
        .other          _Z9reduce_v0Py,@"STO_CUDA_ENTRY STV_DEFAULT"
_Z9reduce_v0Py:
.text._Z9reduce_v0Py:
[----:B------:R-:W-:Y:S01]  /*0000*/  LDC R1, c[0x0][0x37c] ;  /* 0x0000df00ff017b82 */ /* 0x000fe20000000800 */
[----:B------:R-:W0:Y:S07]  /*0010*/  S2R R0, SR_TID.X ;  /* 0x0000000000007919 */ /* 0x000e2e0000002100 */
[----:B------:R-:W0:Y:S01]  /*0020*/  LDC.64 R4, c[0x0][0x380] ;  /* 0x0000e000ff047b82 */ /* 0x000e220000000a00 */
[----:B------:R-:W1:Y:S01]  /*0030*/  LDCU.64 UR6, c[0x0][0x358] ;  /* 0x00006b00ff0677ac */ /* 0x000e620008000a00 */
[----:B0-----:R-:W-:-:S06]  /*0040*/  IMAD.WIDE.U32 R4, R0, 0x8, R4 ;  /* 0x0000000800047825 */ /* 0x001fcc00078e0004 */
[----:B-1----:R-:W2:Y:S01]  /*0050*/  LDG.E.64 R4, desc[UR6][R4.64] ;  /* 0x0000000604047981 */ /* 0x002ea2000c1e1b00 */
[----:B------:R-:W0:Y:S01]  /*0060*/  S2UR UR5, SR_CgaCtaId ;  /* 0x00000000000579c3 */ /* 0x000e220000008800 */
[----:B------:R-:W-:Y:S01]  /*0070*/  UMOV UR4, 0x400 ;  /* 0x0000040000047882 */ /* 0x000fe20000000000 */
[C---:B------:R-:W-:Y:S02]  /*0080*/  LOP3.LUT R2, R0.reuse, 0x1, RZ, 0xc0, !PT ;  /* 0x0000000100027812 */ /* 0x040fe400078ec0ff */
[----:B------:R-:W-:Y:S02]  /*0090*/  LOP3.LUT P0, RZ, R0, 0x3, RZ, 0xc0, !PT ;  /* 0x0000000300ff7812 */ /* 0x000fe4000780c0ff */
[----:B------:R-:W-:Y:S01]  /*00a0*/  ISETP.NE.U32.AND P1, PT, R2, 0x1, PT ;  /* 0x000000010200780c */ /* 0x000fe20003f25070 */
[----:B0-----:R-:W-:-:S06]  /*00b0*/  ULEA UR4, UR5, UR4, 0x18 ;  /* 0x0000000405047291 */ /* 0x001fcc000f8ec0ff */
[----:B------:R-:W-:-:S05]  /*00c0*/  LEA R2, R0, UR4, 0x3 ;  /* 0x0000000400027c11 */ /* 0x000fca000f8e18ff */
[----:B--2---:R-:W-:Y:S01]  /*00d0*/  STS.64 [R2], R4 ;  /* 0x0000000402007388 */ /* 0x004fe20000000a00 */
[----:B------:R-:W-:Y:S06]  /*00e0*/  BAR.SYNC.DEFER_BLOCKING 0x0 ;  /* 0x0000000000007b1d */ /* 0x000fec0000010000 */
[----:B------:R-:W-:Y:S04]  /*00f0*/  @P1 LDS.64 R6, [R2+0x8] ;  /* 0x0000080002061984 */ /* 0x000fe80000000a00 */
[----:B------:R-:W0:Y:S02]  /*0100*/  @P1 LDS.64 R8, [R2] ;  /* 0x0000000002081984 */ /* 0x000e240000000a00 */
[----:B0-----:R-:W-:-:S05]  /*0110*/  @P1 IADD3 R10, P2, PT, R6, R8, RZ ;  /* 0x00000008060a1210 */ /* 0x001fca0007f5e0ff */
[----:B------:R-:W-:-:S05]  /*0120*/  @P1 IMAD.X R11, R7, 0x1, R9, P2 ;  /* 0x00000001070b1824 */ /* 0x000fca00010e0609 */
[----:B------:R-:W-:Y:S01]  /*0130*/  @P1 STS.64 [R2], R10 ;  /* 0x0000000a02001388 */ /* 0x000fe20000000a00 */
[----:B------:R-:W-:Y:S01]  /*0140*/  BAR.SYNC.DEFER_BLOCKING 0x0 ;  /* 0x0000000000007b1d */ /* 0x000fe20000010000 */
[----:B------:R-:W-:-:S05]  /*0150*/  LOP3.LUT P1, RZ, R0, 0x7, RZ, 0xc0, !PT ;  /* 0x0000000700ff7812 */ /* 0x000fca000782c0ff */
[----:B------:R-:W-:Y:S04]  /*0160*/  @!P0 LDS.64 R6, [R2+0x10] ;  /* 0x0000100002068984 */ /* 0x000fe80000000a00 */
[----:B------:R-:W0:Y:S02]  /*0170*/  @!P0 LDS.64 R8, [R2] ;  /* 0x0000000002088984 */ /* 0x000e240000000a00 */
[----:B0-----:R-:W-:-:S05]  /*0180*/  @!P0 IADD3 R8, P2, PT, R6, R8, RZ ;  /* 0x0000000806088210 */ /* 0x001fca0007f5e0ff */
[----:B------:R-:W-:-:S05]  /*0190*/  @!P0 IMAD.X R9, R7, 0x1, R9, P2 ;  /* 0x0000000107098824 */ /* 0x000fca00010e0609 */
[----:B------:R-:W-:Y:S01]  /*01a0*/  @!P0 STS.64 [R2], R8 ;  /* 0x0000000802008388 */ /* 0x000fe20000000a00 */
        /* <DEDUP_REMOVED lines=43> */
[----:B------:R-:W-:-:S05]  /*0460*/  ISETP.NE.AND P0, PT, R0, RZ, PT ;  /* 0x000000ff0000720c */ /* 0x000fca0003f05270 */
[----:B------:R-:W-:Y:S04]  /*0470*/  @!P1 LDS.64 R4, [R2+0x800] ;  /* 0x0008000002049984 */ /* 0x000fe80000000a00 */
[----:B------:R-:W0:Y:S02]  /*0480*/  @!P1 LDS.64 R6, [R2] ;  /* 0x0000000002069984 */ /* 0x000e240000000a00 */
[----:B0-----:R-:W-:-:S05]  /*0490*/  @!P1 IADD3 R10, P2, PT, R4, R6, RZ ;  /* 0x00000006040a9210 */ /* 0x001fca0007f5e0ff */
[----:B------:R-:W-:-:S05]  /*04a0*/  @!P1 IMAD.X R11, R5, 0x1, R7, P2 ;  /* 0x00000001050b9824 */ /* 0x000fca00010e0607 */
[----:B------:R-:W-:Y:S01]  /*04b0*/  @!P1 STS.64 [R2], R10 ;  /* 0x0000000a02009388 */ /* 0x000fe20000000a00 */
[----:B------:R-:W-:Y:S06]  /*04c0*/  BAR.SYNC.DEFER_BLOCKING 0x0 ;  /* 0x0000000000007b1d */ /* 0x000fec0000010000 */
[----:B------:R-:W-:Y:S04]  /*04d0*/  @!P0 LDS.64 R4, [UR4+0x1000] ;  /* 0x00100004ff048984 */ /* 0x000fe80008000a00 */
[----:B------:R-:W0:Y:S02]  /*04e0*/  @!P0 LDS.64 R6, [R2] ;  /* 0x0000000002068984 */ /* 0x000e240000000a00 */
[----:B0-----:R-:W-:-:S05]  /*04f0*/  @!P0 IADD3 R4, P1, PT, R4, R6, RZ ;  /* 0x0000000604048210 */ /* 0x001fca0007f3e0ff */
[----:B------:R-:W-:-:S05]  /*0500*/  @!P0 IMAD.X R5, R5, 0x1, R7, P1 ;  /* 0x0000000105058824 */ /* 0x000fca00008e0607 */
[----:B------:R0:W-:Y:S01]  /*0510*/  @!P0 STS.64 [R2], R4 ;  /* 0x0000000402008388 */ /* 0x0001e20000000a00 */
[----:B------:R-:W-:Y:S06]  /*0520*/  BAR.SYNC.DEFER_BLOCKING 0x0 ;  /* 0x0000000000007b1d */ /* 0x000fec0000010000 */
[----:B------:R-:W-:Y:S05]  /*0530*/  @P0 EXIT ;  /* 0x000000000000094d */ /* 0x000fea0003800000 */
[----:B0-----:R-:W0:Y:S01]  /*0540*/  LDS.64 R2, [UR4] ;  /* 0x00000004ff027984 */ /* 0x001e220008000a00 */
[----:B------:R-:W0:Y:S03]  /*0550*/  LDC.64 R4, c[0x0][0x380] ;  /* 0x0000e000ff047b82 */ /* 0x000e260000000a00 */
[----:B0-----:R-:W-:Y:S01]  /*0560*/  STG.E.64 desc[UR6][R4.64], R2 ;  /* 0x0000000204007986 */ /* 0x001fe2000c101b06 */
[----:B------:R-:W-:Y:S05]  /*0570*/  EXIT ;  /* 0x000000000000794d */ /* 0x000fea0003800000 */
.L_x_0:
[----:B------:R-:W-:-:S00]  /*0580*/  BRA `(.L_x_0) ;  /* 0xfffffffc00fc7947 */ /* 0x000fc0000383ffff */
[----:B------:R-:W-:-:S00]  /*0590*/  NOP ;  /* 0x0000000000007918 */ /* 0x000fc00000000000 */
        /* <DEDUP_REMOVED lines=14> */
.L_x_1:


//--------------------- .nv.shared._Z9reduce_v0Py --------------------------
	.section	.nv.shared._Z9reduce_v0Py,"aw",@nobits
	.sectionflags	@""
	.align	8
.nv.shared._Z9reduce_v0Py:
	.zero		9216


//--------------------- .nv.shared.reserved.0     --------------------------
	.section	.nv.shared.reserved.0,"aw",@nobits
	.weak		__nv_reservedSMEM_offset_0_alias
	.size		__nv_reservedSMEM_offset_0_alias, 0, 64
	.other		__nv_reservedSMEM_offset_0_alias,@"STO_CUDA_RESERVED_SHARED STV_DEFAULT"
__nv_reservedSMEM_offset_0_alias:
	.zero		0
	.zero		64


//--------------------- .nv.constant0._Z9reduce_v0Py --------------------------
	.section	.nv.constant0._Z9reduce_v0Py,"a",@progbits
	.sectionflags	@""
	.align	4
.nv.constant0._Z9reduce_v0Py:
	.zero		904


//--------------------- SYMBOLS --------------------------

	.type		.nv.reservedSmem.offset0,@object
	.size		.nv.reservedSmem.offset0,0x4
	.type		.nv.reservedSmem.cap,@object
	.size		.nv.reservedSmem.cap,0x4
